//
// Generated by NVIDIA NVVM Compiler
//
// Compiler Build ID: CL-36424714
// Cuda compilation tools, release 13.0, V13.0.88
// Based on NVVM 20.0.0
//

.version 9.0
.target sm_100
.address_size 64

	// .globl	_Z7kernelAPfi

.visible .entry _Z7kernelAPfi(
	.param .u64 .ptr .align 1 _Z7kernelAPfi_param_0,
	.param .u32 _Z7kernelAPfi_param_1
)
{
	.reg .pred 	%p<2>;
	.reg .b32 	%r<6>;
	.reg .b32 	%f<3>;
	.reg .b64 	%rd<5>;

	ld.param.u64 	%rd1, [_Z7kernelAPfi_param_0];
	ld.param.u32 	%r2, [_Z7kernelAPfi_param_1];
	mov.u32 	%r3, %ctaid.x;
	mov.u32 	%r4, %ntid.x;
	mov.u32 	%r5, %tid.x;
	mad.lo.s32 	%r1, %r3, %r4, %r5;
	setp.ge.s32 	%p1, %r1, %r2;
	@%p1 bra 	$L__BB0_2;
	cvta.to.global.u64 	%rd2, %rd1;
	mul.wide.s32 	%rd3, %r1, 4;
	add.s64 	%rd4, %rd2, %rd3;
	ld.global.f32 	%f1, [%rd4];
	mul.f32 	%f2, %f1, 0f3F8CCCCD;
	st.global.f32 	[%rd4], %f2;
$L__BB0_2:
	ret;

}
	// .globl	_Z7kernelBPfi
.visible .entry _Z7kernelBPfi(
	.param .u64 .ptr .align 1 _Z7kernelBPfi_param_0,
	.param .u32 _Z7kernelBPfi_param_1
)
{
	.reg .pred 	%p<2>;
	.reg .b32 	%r<6>;
	.reg .b32 	%f<3>;
	.reg .b64 	%rd<5>;

	ld.param.u64 	%rd1, [_Z7kernelBPfi_param_0];
	ld.param.u32 	%r2, [_Z7kernelBPfi_param_1];
	mov.u32 	%r3, %ctaid.x;
	mov.u32 	%r4, %ntid.x;
	mov.u32 	%r5, %tid.x;
	mad.lo.s32 	%r1, %r3, %r4, %r5;
	setp.ge.s32 	%p1, %r1, %r2;
	@%p1 bra 	$L__BB1_2;
	cvta.to.global.u64 	%rd2, %rd1;
	mul.wide.s32 	%rd3, %r1, 4;
	add.s64 	%rd4, %rd2, %rd3;
	ld.global.f32 	%f1, [%rd4];
	add.f32 	%f2, %f1, 0f40000000;
	st.global.f32 	[%rd4], %f2;
$L__BB1_2:
	ret;

}
	// .globl	_Z7kernelCPfi
.visible .entry _Z7kernelCPfi(
	.param .u64 .ptr .align 1 _Z7kernelCPfi_param_0,
	.param .u32 _Z7kernelCPfi_param_1
)
{
	.reg .pred 	%p<2>;
	.reg .b32 	%r<6>;
	.reg .b32 	%f<3>;
	.reg .b64 	%rd<5>;

	ld.param.u64 	%rd1, [_Z7kernelCPfi_param_0];
	ld.param.u32 	%r2, [_Z7kernelCPfi_param_1];
	mov.u32 	%r3, %ctaid.x;
	mov.u32 	%r4, %ntid.x;
	mov.u32 	%r5, %tid.x;
	mad.lo.s32 	%r1, %r3, %r4, %r5;
	setp.ge.s32 	%p1, %r1, %r2;
	@%p1 bra 	$L__BB2_2;
	cvta.to.global.u64 	%rd2, %rd1;
	mul.wide.s32 	%rd3, %r1, 4;
	add.s64 	%rd4, %rd2, %rd3;
	ld.global.f32 	%f1, [%rd4];
	sqrt.rn.f32 	%f2, %f1;
	st.global.f32 	[%rd4], %f2;
$L__BB2_2:
	ret;

}


// ===== COMPILED SASS (sm_100) =====

	.target	sm_100

	.elftype	@"ET_EXEC"


//--------------------- .note.nv.tkinfo           --------------------------
	.section	.note.nv.tkinfo,"",@"SHT_NOTE"
	.sectionflags	@"SHF_NOTE_NV_TKINFO"
	.tkinfo
        /*0018*/ 	.word	0x00000002
        /*0030*/ 	.string	""
        /*0030*/ 	.string	"ptxas"
        /*0030*/ 	.string	"Cuda compilation tools, release 13.0, V13.0.88"
        /*0030*/ 	.string	"Build cuda_13.0.r13.0/compiler.36424714_0"
        /*0030*/ 	.string	"-arch sm_100 -m 64 "



//--------------------- .note.nv.cuinfo           --------------------------
	.section	.note.nv.cuinfo,"",@"SHT_NOTE"
	.sectionflags	@"SHF_NOTE_NV_CUINFO"
        /*0018*/ 	.short	0x0002
        /*001a*/ 	.short	0x0064
        /*001c*/ 	.short	0x0082
	.zero		2


//--------------------- .nv.info                  --------------------------
	.section	.nv.info,"",@"SHT_CUDA_INFO"
	.align	4


	//----- nvinfo : EIATTR_REGCOUNT
	.align		4
        /*0000*/ 	.byte	0x04, 0x2f
        /*0002*/ 	.short	(.L_1 - .L_0)
	.align		4
.L_0:
        /*0004*/ 	.word	index@(_Z7kernelAPfi)
        /*0008*/ 	.word	0x00000008


	//----- nvinfo : EIATTR_FRAME_SIZE
	.align		4
.L_1:
        /*000c*/ 	.byte	0x04, 0x11
        /*000e*/ 	.short	(.L_3 - .L_2)
	.align		4
.L_2:
        /*0010*/ 	.word	index@(_Z7kernelAPfi)
        /*0014*/ 	.word	0x00000000


	//----- nvinfo : EIATTR_REGCOUNT
	.align		4
.L_3:
        /*0018*/ 	.byte	0x04, 0x2f
        /*001a*/ 	.short	(.L_5 - .L_4)
	.align		4
.L_4:
        /*001c*/ 	.word	index@(_Z7kernelBPfi)
        /*0020*/ 	.word	0x00000008


	//----- nvinfo : EIATTR_FRAME_SIZE
	.align		4
.L_5:
        /*0024*/ 	.byte	0x04, 0x11
        /*0026*/ 	.short	(.L_7 - .L_6)
	.align		4
.L_6:
        /*0028*/ 	.word	index@(_Z7kernelBPfi)
        /*002c*/ 	.word	0x00000000


	//----- nvinfo : EIATTR_REGCOUNT
	.align		4
.L_7:
        /*0030*/ 	.byte	0x04, 0x2f
        /*0032*/ 	.short	(.L_9 - .L_8)
	.align		4
.L_8:
        /*0034*/ 	.word	index@(_Z7kernelCPfi)
        /*0038*/ 	.word	0x0000000c


	//----- nvinfo : EIATTR_FRAME_SIZE
	.align		4
.L_9:
        /*003c*/ 	.byte	0x04, 0x11
        /*003e*/ 	.short	(.L_11 - .L_10)
	.align		4
.L_10:
        /*0040*/ 	.word	index@($__internal_0_$__cuda_sm20_sqrt_rn_f32_slowpath)
        /*0044*/ 	.word	0x00000000


	//----- nvinfo : EIATTR_FRAME_SIZE
	.align		4
.L_11:
        /*0048*/ 	.byte	0x04, 0x11
        /*004a*/ 	.short	(.L_13 - .L_12)
	.align		4
.L_12:
        /*004c*/ 	.word	index@(_Z7kernelCPfi)
        /*0050*/ 	.word	0x00000000


	//----- nvinfo : EIATTR_MIN_STACK_SIZE
	.align		4
.L_13:
        /*0054*/ 	.byte	0x04, 0x12
        /*0056*/ 	.short	(.L_15 - .L_14)
	.align		4
.L_14:
        /*0058*/ 	.word	index@(_Z7kernelCPfi)
        /*005c*/ 	.word	0x00000000


	//----- nvinfo : EIATTR_MIN_STACK_SIZE
	.align		4
.L_15:
        /*0060*/ 	.byte	0x04, 0x12
        /*0062*/ 	.short	(.L_17 - .L_16)
	.align		4
.L_16:
        /*0064*/ 	.word	index@(_Z7kernelBPfi)
        /*0068*/ 	.word	0x00000000


	//----- nvinfo : EIATTR_MIN_STACK_SIZE
	.align		4
.L_17:
        /*006c*/ 	.byte	0x04, 0x12
        /*006e*/ 	.short	(.L_19 - .L_18)
	.align		4
.L_18:
        /*0070*/ 	.word	index@(_Z7kernelAPfi)
        /*0074*/ 	.word	0x00000000
.L_19:


//--------------------- .nv.compat                --------------------------
	.section	.nv.compat,"",@"SHT_CUDA_COMPAT_INFO"
	.align	4
        /*0000*/ 	.byte	0x02, 0x09, 0x00, 0x00, 0x02, 0x02, 0x01, 0x00, 0x02, 0x05, 0x05, 0x00, 0x03, 0x07, 0x01, 0x01
        /*0010*/ 	.byte	0x02, 0x03, 0x00, 0x00, 0x02, 0x06, 0x01, 0x00, 0x04, 0x0b, 0x08, 0x00, 0x01, 0x00, 0x00, 0x00
        /*0020*/ 	.byte	0x00, 0x00, 0x00, 0x00


//--------------------- .nv.info._Z7kernelCPfi    --------------------------
	.section	.nv.info._Z7kernelCPfi,"",@"SHT_CUDA_INFO"
	.sectionflags	@""
	.align	4


	//----- nvinfo : EIATTR_CUDA_API_VERSION
	.align		4
        /*0000*/ 	.byte	0x04, 0x37
        /*0002*/ 	.short	(.L_21 - .L_20)
.L_20:
        /*0004*/ 	.word	0x00000082


	//----- nvinfo : EIATTR_KPARAM_INFO
	.align		4
.L_21:
        /*0008*/ 	.byte	0x04, 0x17
        /*000a*/ 	.short	(.L_23 - .L_22)
.L_22:
        /*000c*/ 	.word	0x00000000
        /*0010*/ 	.short	0x0001
        /*0012*/ 	.short	0x0008
        /*0014*/ 	.byte	0x00, 0xf0, 0x11, 0x00


	//----- nvinfo : EIATTR_KPARAM_INFO
	.align		4
.L_23:
        /*0018*/ 	.byte	0x04, 0x17
        /*001a*/ 	.short	(.L_25 - .L_24)
.L_24:
        /*001c*/ 	.word	0x00000000
        /*0020*/ 	.short	0x0000
        /*0022*/ 	.short	0x0000
        /*0024*/ 	.byte	0x00, 0xf5, 0x21, 0x00


	//----- nvinfo : EIATTR_SPARSE_MMA_MASK
	.align		4
.L_25:
        /*0028*/ 	.byte	0x03, 0x50
        /*002a*/ 	.short	0x0000


	//----- nvinfo : EIATTR_MAXREG_COUNT
	.align		4
        /*002c*/ 	.byte	0x03, 0x1b
        /*002e*/ 	.short	0x00ff


	//----- nvinfo : EIATTR_MERCURY_ISA_VERSION
	.align		4
        /*0030*/ 	.byte	0x03, 0x5f
        /*0032*/ 	.short	0x0101


	//----- nvinfo : EIATTR_VRC_CTA_INIT_COUNT
	.align		4
        /*0034*/ 	.byte	0x02, 0x4a
	.zero		1
	.zero		1


	//----- nvinfo : EIATTR_EXIT_INSTR_OFFSETS
	.align		4
        /*0038*/ 	.byte	0x04, 0x1c
        /*003a*/ 	.short	(.L_27 - .L_26)


	//   ....[0]....
.L_26:
        /*003c*/ 	.word	0x00000070


	//   ....[1]....
        /*0040*/ 	.word	0x000001b0


	//----- nvinfo : EIATTR_CRS_STACK_SIZE
	.align		4
.L_27:
        /*0044*/ 	.byte	0x04, 0x1e
        /*0046*/ 	.short	(.L_29 - .L_28)
.L_28:
        /*0048*/ 	.word	0x00000000


	//----- nvinfo : EIATTR_CBANK_PARAM_SIZE
	.align		4
.L_29:
        /*004c*/ 	.byte	0x03, 0x19
        /*004e*/ 	.short	0x000c


	//----- nvinfo : EIATTR_PARAM_CBANK
	.align		4
        /*0050*/ 	.byte	0x04, 0x0a
        /*0052*/ 	.short	(.L_31 - .L_30)
	.align		4
.L_30:
        /*0054*/ 	.word	index@(.nv.constant0._Z7kernelCPfi)
        /*0058*/ 	.short	0x0380
        /*005a*/ 	.short	0x000c


	//----- nvinfo : EIATTR_SW_WAR
	.align		4
.L_31:
        /*005c*/ 	.byte	0x04, 0x36
        /*005e*/ 	.short	(.L_33 - .L_32)
.L_32:
        /*0060*/ 	.word	0x00000008
.L_33:


//--------------------- .nv.info._Z7kernelBPfi    --------------------------
	.section	.nv.info._Z7kernelBPfi,"",@"SHT_CUDA_INFO"
	.sectionflags	@""
	.align	4


	//----- nvinfo : EIATTR_CUDA_API_VERSION
	.align		4
        /*0000*/ 	.byte	0x04, 0x37
        /*0002*/ 	.short	(.L_35 - .L_34)
.L_34:
        /*0004*/ 	.word	0x00000082


	//----- nvinfo : EIATTR_KPARAM_INFO
	.align		4
.L_35:
        /*0008*/ 	.byte	0x04, 0x17
        /*000a*/ 	.short	(.L_37 - .L_36)
.L_36:
        /*000c*/ 	.word	0x00000000
        /*0010*/ 	.short	0x0001
        /*0012*/ 	.short	0x0008
        /*0014*/ 	.byte	0x00, 0xf0, 0x11, 0x00


	//----- nvinfo : EIATTR_KPARAM_INFO
	.align		4
.L_37:
        /*0018*/ 	.byte	0x04, 0x17
        /*001a*/ 	.short	(.L_39 - .L_38)
.L_38:
        /*001c*/ 	.word	0x00000000
        /*0020*/ 	.short	0x0000
        /*0022*/ 	.short	0x0000
        /*0024*/ 	.byte	0x00, 0xf5, 0x21, 0x00


	//----- nvinfo : EIATTR_SPARSE_MMA_MASK
	.align		4
.L_39:
        /*0028*/ 	.byte	0x03, 0x50
        /*002a*/ 	.short	0x0000


	//----- nvinfo : EIATTR_MAXREG_COUNT
	.align		4
        /*002c*/ 	.byte	0x03, 0x1b
        /*002e*/ 	.short	0x00ff


	//----- nvinfo : EIATTR_MERCURY_ISA_VERSION
	.align		4
        /*0030*/ 	.byte	0x03, 0x5f
        /*0032*/ 	.short	0x0101


	//----- nvinfo : EIATTR_VRC_CTA_INIT_COUNT
	.align		4
        /*0034*/ 	.byte	0x02, 0x4a
	.zero		1
	.zero		1


	//----- nvinfo : EIATTR_EXIT_INSTR_OFFSETS
	.align		4
        /*0038*/ 	.byte	0x04, 0x1c
        /*003a*/ 	.short	(.L_41 - .L_40)


	//   ....[0]....
.L_40:
        /*003c*/ 	.word	0x00000070


	//   ....[1]....
        /*0040*/ 	.word	0x000000e0


	//----- nvinfo : EIATTR_CBANK_PARAM_SIZE
	.align		4
.L_41:
        /*0044*/ 	.byte	0x03, 0x19
        /*0046*/ 	.short	0x000c


	//----- nvinfo : EIATTR_PARAM_CBANK
	.align		4
        /*0048*/ 	.byte	0x04, 0x0a
        /*004a*/ 	.short	(.L_43 - .L_42)
	.align		4
.L_42:
        /*004c*/ 	.word	index@(.nv.constant0._Z7kernelBPfi)
        /*0050*/ 	.short	0x0380
        /*0052*/ 	.short	0x000c


	//----- nvinfo : EIATTR_SW_WAR
	.align		4
.L_43:
        /*0054*/ 	.byte	0x04, 0x36
        /*0056*/ 	.short	(.L_45 - .L_44)
.L_44:
        /*0058*/ 	.word	0x00000008
.L_45:


//--------------------- .nv.info._Z7kernelAPfi    --------------------------
	.section	.nv.info._Z7kernelAPfi,"",@"SHT_CUDA_INFO"
	.sectionflags	@""
	.align	4


	//----- nvinfo : EIATTR_CUDA_API_VERSION
	.align		4
        /*0000*/ 	.byte	0x04, 0x37
        /*0002*/ 	.short	(.L_47 - .L_46)
.L_46:
        /*0004*/ 	.word	0x00000082


	//----- nvinfo : EIATTR_KPARAM_INFO
	.align		4
.L_47:
        /*0008*/ 	.byte	0x04, 0x17
        /*000a*/ 	.short	(.L_49 - .L_48)
.L_48:
        /*000c*/ 	.word	0x00000000
        /*0010*/ 	.short	0x0001
        /*0012*/ 	.short	0x0008
        /*0014*/ 	.byte	0x00, 0xf0, 0x11, 0x00


	//----- nvinfo : EIATTR_KPARAM_INFO
	.align		4
.L_49:
        /*0018*/ 	.byte	0x04, 0x17
        /*001a*/ 	.short	(.L_51 - .L_50)
.L_50:
        /*001c*/ 	.word	0x00000000
        /*0020*/ 	.short	0x0000
        /*0022*/ 	.short	0x0000
        /*0024*/ 	.byte	0x00, 0xf5, 0x21, 0x00


	//----- nvinfo : EIATTR_SPARSE_MMA_MASK
	.align		4
.L_51:
        /*0028*/ 	.byte	0x03, 0x50
        /*002a*/ 	.short	0x0000


	//----- nvinfo : EIATTR_MAXREG_COUNT
	.align		4
        /*002c*/ 	.byte	0x03, 0x1b
        /*002e*/ 	.short	0x00ff


	//----- nvinfo : EIATTR_MERCURY_ISA_VERSION
	.align		4
        /*0030*/ 	.byte	0x03, 0x5f
        /*0032*/ 	.short	0x0101


	//----- nvinfo : EIATTR_VRC_CTA_INIT_COUNT
	.align		4
        /*0034*/ 	.byte	0x02, 0x4a
	.zero		1
	.zero		1


	//----- nvinfo : EIATTR_EXIT_INSTR_OFFSETS
	.align		4
        /*0038*/ 	.byte	0x04, 0x1c
        /*003a*/ 	.short	(.L_53 - .L_52)


	//   ....[0]....
.L_52:
        /*003c*/ 	.word	0x00000070


	//   ....[1]....
        /*0040*/ 	.word	0x000000e0


	//----- nvinfo : EIATTR_CBANK_PARAM_SIZE
	.align		4
.L_53:
        /*0044*/ 	.byte	0x03, 0x19
        /*0046*/ 	.short	0x000c


	//----- nvinfo : EIATTR_PARAM_CBANK
	.align		4
        /*0048*/ 	.byte	0x04, 0x0a
        /*004a*/ 	.short	(.L_55 - .L_54)
	.align		4
.L_54:
        /*004c*/ 	.word	index@(.nv.constant0._Z7kernelAPfi)
        /*0050*/ 	.short	0x0380
        /*0052*/ 	.short	0x000c


	//----- nvinfo : EIATTR_SW_WAR
	.align		4
.L_55:
        /*0054*/ 	.byte	0x04, 0x36
        /*0056*/ 	.short	(.L_57 - .L_56)
.L_56:
        /*0058*/ 	.word	0x00000008
.L_57:


//--------------------- .nv.callgraph             --------------------------
	.section	.nv.callgraph,"",@"SHT_CUDA_CALLGRAPH"
	.align	4
	.sectionentsize	8
	.align		4
        /*0000*/ 	.word	0x00000000
	.align		4
        /*0004*/ 	.word	0xffffffff
	.align		4
        /*0008*/ 	.word	0x00000000
	.align		4
        /*000c*/ 	.word	0xfffffffe
	.align		4
        /*0010*/ 	.word	0x00000000
	.align		4
        /*0014*/ 	.word	0xfffffffd
	.align		4
        /*0018*/ 	.word	0x00000000
	.align		4
        /*001c*/ 	.word	0xfffffffc


//--------------------- .text._Z7kernelCPfi       --------------------------
	.section	.text._Z7kernelCPfi,"ax",@progbits
	.align	128
        .global         _Z7kernelCPfi
        .type           _Z7kernelCPfi,@function
        .size           _Z7kernelCPfi,(.L_x_7 - _Z7kernelCPfi)
        .other          _Z7kernelCPfi,@"STO_CUDA_ENTRY STV_DEFAULT"
_Z7kernelCPfi:
.text._Z7kernelCPfi:
[----:B------:R-:W-:Y:S01]  /*0000*/  LDC R1, c[0x0][0x37c] ;  /* 0x0000df00ff017b82 */ /* 0x000fe20000000800 */
[----:B------:R-:W0:Y:S07]  /*0010*/  S2R R0, SR_TID.X ;  /* 0x0000000000007919 */ /* 0x000e2e0000002100 */
[----:B------:R-:W0:Y:S01]  /*0020*/  S2UR UR4, SR_CTAID.X ;  /* 0x00000000000479c3 */ /* 0x000e220000002500 */
[----:B------:R-:W1:Y:S07]  /*0030*/  LDCU UR5, c[0x0][0x388] ;  /* 0x00007100ff0577ac */ /* 0x000e6e0008000800 */
[----:B------:R-:W0:Y:S02]  /*0040*/  LDC R5, c[0x0][0x360] ;  /* 0x0000d800ff057b82 */ /* 0x000e240000000800 */
[----:B0-----:R-:W-:-:S05]  /*0050*/  IMAD R5, R5, UR4, R0 ;  /* 0x0000000405057c24 */ /* 0x001fca000f8e0200 */
[----:B-1----:R-:W-:-:S13]  /*0060*/  ISETP.GE.AND P0, PT, R5, UR5, PT ;  /* 0x0000000505007c0c */ /* 0x002fda000bf06270 */
[----:B------:R-:W-:Y:S05]  /*0070*/  @P0 EXIT ;  /* 0x000000000000094d */ /* 0x000fea0003800000 */
[----:B------:R-:W0:Y:S01]  /*0080*/  LDC.64 R2, c[0x0][0x380] ;  /* 0x0000e000ff027b82 */ /* 0x000e220000000a00 */
[----:B------:R-:W1:Y:S01]  /*0090*/  LDCU.64 UR4, c[0x0][0x358] ;  /* 0x00006b00ff0477ac */ /* 0x000e620008000a00 */
[----:B0-----:R-:W-:-:S05]  /*00a0*/  IMAD.WIDE R2, R5, 0x4, R2 ;  /* 0x0000000405027825 */ /* 0x001fca00078e0202 */
[----:B-1----:R-:W2:Y:S01]  /*00b0*/  LDG.E R0, desc[UR4][R2.64] ;  /* 0x0000000402007981 */ /* 0x002ea2000c1e1900 */
[----:B------:R-:W-:Y:S01]  /*00c0*/  BSSY.RECONVERGENT B0, `(.L_x_0) ;  /* 0x000000d000007945 */ /* 0x000fe20003800200 */
[----:B--2---:R-:W-:Y:S01]  /*00d0*/  IADD3 R4, PT, PT, R0, -0xd000000, RZ ;  /* 0xf300000000047810 */ /* 0x004fe20007ffe0ff */
[----:B------:R0:W1:Y:S03]  /*00e0*/  MUFU.RSQ R5, R0 ;  /* 0x0000000000057308 */ /* 0x0000660000001400 */
[----:B------:R-:W-:-:S13]  /*00f0*/  ISETP.GT.U32.AND P0, PT, R4, 0x727fffff, PT ;  /* 0x727fffff0400780c */ /* 0x000fda0003f04070 */
[----:B0-----:R-:W-:Y:S05]  /*0100*/  @!P0 BRA `(.L_x_1) ;  /* 0x0000000000108947 */ /* 0x001fea0003800000 */
[----:B------:R-:W-:-:S07]  /*0110*/  MOV R9, 0x130 ;  /* 0x0000013000097802 */ /* 0x000fce0000000f00 */
[----:B-1----:R-:W-:Y:S05]  /*0120*/  CALL.REL.NOINC `($__internal_0_$__cuda_sm20_sqrt_rn_f32_slowpath) ;  /* 0x0000000000247944 */ /* 0x002fea0003c00000 */
[----:B------:R-:W-:Y:S01]  /*0130*/  MOV R5, R0 ;  /* 0x0000000000057202 */ /* 0x000fe20000000f00 */
[----:B------:R-:W-:Y:S06]  /*0140*/  BRA `(.L_x_2) ;  /* 0x0000000000107947 */ /* 0x000fec0003800000 */
.L_x_1:
[----:B-1----:R-:W-:Y:S01]  /*0150*/  FMUL.FTZ R7, R0, R5 ;  /* 0x0000000500077220 */ /* 0x002fe20000410000 */
[----:B------:R-:W-:-:S03]  /*0160*/  FMUL.FTZ R5, R5, 0.5 ;  /* 0x3f00000005057820 */ /* 0x000fc60000410000 */
[----:B------:R-:W-:-:S04]  /*0170*/  FFMA R0, -R7, R7, R0 ;  /* 0x0000000707007223 */ /* 0x000fc80000000100 */
[----:B------:R-:W-:-:S07]  /*0180*/  FFMA R5, R0, R5, R7 ;  /* 0x0000000500057223 */ /* 0x000fce0000000007 */
.L_x_2:
[----:B------:R-:W-:Y:S05]  /*0190*/  BSYNC.RECONVERGENT B0 ;  /* 0x0000000000007941 */ /* 0x000fea0003800200 */
.L_x_0:
[----:B------:R-:W-:Y:S01]  /*01a0*/  STG.E desc[UR4][R2.64], R5 ;  /* 0x0000000502007986 */ /* 0x000fe2000c101904 */
[----:B------:R-:W-:Y:S05]  /*01b0*/  EXIT ;  /* 0x000000000000794d */ /* 0x000fea0003800000 */
        .weak           $__internal_0_$__cuda_sm20_sqrt_rn_f32_slowpath
        .type           $__internal_0_$__cuda_sm20_sqrt_rn_f32_slowpath,@function
        .size           $__internal_0_$__cuda_sm20_sqrt_rn_f32_slowpath,(.L_x_7 - $__internal_0_$__cuda_sm20_sqrt_rn_f32_slowpath)
$__internal_0_$__cuda_sm20_sqrt_rn_f32_slowpath:
[----:B------:R-:W-:-:S13]  /*01c0*/  LOP3.LUT P0, RZ, R0, 0x7fffffff, RZ, 0xc0, !PT ;  /* 0x7fffffff00ff7812 */ /* 0x000fda000780c0ff */
[----:B------:R-:W-:Y:S01]  /*01d0*/  @!P0 MOV R4, R0 ;  /* 0x0000000000048202 */ /* 0x000fe20000000f00 */
[----:B------:R-:W-:Y:S06]  /*01e0*/  @!P0 BRA `(.L_x_3) ;  /* 0x0000000000408947 */ /* 0x000fec0003800000 */
[----:B------:R-:W-:-:S13]  /*01f0*/  FSETP.GEU.FTZ.AND P0, PT, R0, RZ, PT ;  /* 0x000000ff0000720b */ /* 0x000fda0003f1e000 */
[----:B------:R-:W-:Y:S01]  /*0200*/  @!P0 MOV R4, 0x7fffffff ;  /* 0x7fffffff00048802 */ /* 0x000fe20000000f00 */
[----:B------:R-:W-:Y:S06]  /*0210*/  @!P0 BRA `(.L_x_3) ;  /* 0x0000000000348947 */ /* 0x000fec0003800000 */
[----:B------:R-:W-:-:S13]  /*0220*/  FSETP.GTU.FTZ.AND P0, PT, |R0|, +INF , PT ;  /* 0x7f8000000000780b */ /* 0x000fda0003f1c200 */
[----:B------:R-:W-:Y:S01]  /*0230*/  @P0 FADD.FTZ R4, R0, 1 ;  /* 0x3f80000000040421 */ /* 0x000fe20000010000 */
[----:B------:R-:W-:Y:S06]  /*0240*/  @P0 BRA `(.L_x_3) ;  /* 0x0000000000280947 */ /* 0x000fec0003800000 */
[----:B------:R-:W-:-:S13]  /*0250*/  FSETP.NEU.FTZ.AND P0, PT, |R0|, +INF , PT ;  /* 0x7f8000000000780b */ /* 0x000fda0003f1d200 */
[----:B------:R-:W-:-:S04]  /*0260*/  @P0 FFMA R5, R0, 1.84467440737095516160e+19, RZ ;  /* 0x5f80000000050823 */ /* 0x000fc800000000ff */
[----:B------:R-:W0:Y:S02]  /*0270*/  @P0 MUFU.RSQ R4, R5 ;  /* 0x0000000500040308 */ /* 0x000e240000001400 */
[----:B0-----:R-:W-:Y:S01]  /*0280*/  @P0 FMUL.FTZ R6, R5, R4 ;  /* 0x0000000405060220 */ /* 0x001fe20000410000 */
[----:B------:R-:W-:Y:S01]  /*0290*/  @P0 FMUL.FTZ R8, R4, 0.5 ;  /* 0x3f00000004080820 */ /* 0x000fe20000410000 */
[----:B------:R-:W-:Y:S02]  /*02a0*/  @!P0 MOV R4, R0 ;  /* 0x0000000000048202 */ /* 0x000fe40000000f00 */
[----:B------:R-:W-:-:S04]  /*02b0*/  @P0 FADD.FTZ R7, -R6, -RZ ;  /* 0x800000ff06070221 */ /* 0x000fc80000010100 */
[----:B------:R-:W-:-:S04]  /*02c0*/  @P0 FFMA R7, R6, R7, R5 ;  /* 0x0000000706070223 */ /* 0x000fc80000000005 */
[----:B------:R-:W-:-:S04]  /*02d0*/  @P0 FFMA R7, R7, R8, R6 ;  /* 0x0000000807070223 */ /* 0x000fc80000000006 */
[----:B------:R-:W-:-:S07]  /*02e0*/  @P0 FMUL.FTZ R4, R7, 2.3283064365386962891e-10 ;  /* 0x2f80000007040820 */ /* 0x000fce0000410000 */
.L_x_3:
[----:B------:R-:W-:Y:S01]  /*02f0*/  HFMA2 R5, -RZ, RZ, 0, 0 ;  /* 0x00000000ff057431 */ /* 0x000fe200000001ff */
[----:B------:R-:W-:Y:S02]  /*0300*/  MOV R0, R4 ;  /* 0x0000000400007202 */ /* 0x000fe40000000f00 */
[----:B------:R-:W-:-:S04]  /*0310*/  MOV R4, R9 ;  /* 0x0000000900047202 */ /* 0x000fc80000000f00 */
[----:B------:R-:W-:Y:S05]  /*0320*/  RET.REL.NODEC R4 `(_Z7kernelCPfi) ;  /* 0xfffffffc04347950 */ /* 0x000fea0003c3ffff */
.L_x_4:
[----:B------:R-:W-:-:S00]  /*0330*/  BRA `(.L_x_4) ;  /* 0xfffffffc00fc7947 */ /* 0x000fc0000383ffff */
[----:B------:R-:W-:-:S00]  /*0340*/  NOP ;  /* 0x0000000000007918 */ /* 0x000fc00000000000 */
        /* <DEDUP_REMOVED lines=11> */
.L_x_7:


//--------------------- .text._Z7kernelBPfi       --------------------------
	.section	.text._Z7kernelBPfi,"ax",@progbits
	.align	128
        .global         _Z7kernelBPfi
        .type           _Z7kernelBPfi,@function
        .size           _Z7kernelBPfi,(.L_x_9 - _Z7kernelBPfi)
        .other          _Z7kernelBPfi,@"STO_CUDA_ENTRY STV_DEFAULT"
_Z7kernelBPfi:
.text._Z7kernelBPfi:
        /* <DEDUP_REMOVED lines=11> */
[----:B-1----:R-:W2:Y:S02]  /*00b0*/  LDG.E R0, desc[UR4][R2.64] ;  /* 0x0000000402007981 */ /* 0x002ea4000c1e1900 */
[----:B--2---:R-:W-:-:S05]  /*00c0*/  FADD R5, R0, 2 ;  /* 0x4000000000057421 */ /* 0x004fca0000000000 */
[----:B------:R-:W-:Y:S01]  /*00d0*/  STG.E desc[UR4][R2.64], R5 ;  /* 0x0000000502007986 */ /* 0x000fe2000c101904 */
[----:B------:R-:W-:Y:S05]  /*00e0*/  EXIT ;  /* 0x000000000000794d */ /* 0x000fea0003800000 */
.L_x_5:
        /* <DEDUP_REMOVED lines=9> */
.L_x_9:


//--------------------- .text._Z7kernelAPfi       --------------------------
	.section	.text._Z7kernelAPfi,"ax",@progbits
	.align	128
        .global         _Z7kernelAPfi
        .type           _Z7kernelAPfi,@function
        .size           _Z7kernelAPfi,(.L_x_10 - _Z7kernelAPfi)
        .other          _Z7kernelAPfi,@"STO_CUDA_ENTRY STV_DEFAULT"
_Z7kernelAPfi:
.text._Z7kernelAPfi:
        /* <DEDUP_REMOVED lines=12> */
[----:B--2---:R-:W-:-:S05]  /*00c0*/  FMUL R5, R0, 1.1000000238418579102 ;  /* 0x3f8ccccd00057820 */ /* 0x004fca0000400000 */
[----:B------:R-:W-:Y:S01]  /*00d0*/  STG.E desc[UR4][R2.64], R5 ;  /* 0x0000000502007986 */ /* 0x000fe2000c101904 */
[----:B------:R-:W-:Y:S05]  /*00e0*/  EXIT ;  /* 0x000000000000794d */ /* 0x000fea0003800000 */
.L_x_6:
        /* <DEDUP_REMOVED lines=9> */
.L_x_10:


//--------------------- .nv.shared.reserved.0     --------------------------
	.section	.nv.shared.reserved.0,"aw",@nobits
	.weak		__nv_reservedSMEM_offset_0_alias
	.size		__nv_reservedSMEM_offset_0_alias, 0, 64
	.other		__nv_reservedSMEM_offset_0_alias,@"STO_CUDA_RESERVED_SHARED STV_DEFAULT"
__nv_reservedSMEM_offset_0_alias:
	.zero		0
	.zero		64


//--------------------- .nv.constant0._Z7kernelCPfi --------------------------
	.section	.nv.constant0._Z7kernelCPfi,"a",@progbits
	.sectionflags	@""
	.align	4
.nv.constant0._Z7kernelCPfi:
	.zero		908


//--------------------- .nv.constant0._Z7kernelBPfi --------------------------
	.section	.nv.constant0._Z7kernelBPfi,"a",@progbits
	.sectionflags	@""
	.align	4
.nv.constant0._Z7kernelBPfi:
	.zero		908


//--------------------- .nv.constant0._Z7kernelAPfi --------------------------
	.section	.nv.constant0._Z7kernelAPfi,"a",@progbits
	.sectionflags	@""
	.align	4
.nv.constant0._Z7kernelAPfi:
	.zero		908


//--------------------- SYMBOLS --------------------------

	.type		.nv.reservedSmem.offset0,@object
	.size		.nv.reservedSmem.offset0,0x4
